//
// Generated by NVIDIA NVVM Compiler
//
// Compiler Build ID: CL-36424714
// Cuda compilation tools, release 13.0, V13.0.88
// Based on NVVM 20.0.0
//

.version 9.0
.target sm_100
.address_size 64

	// .globl	_Z11gelu_kernelPfi

.visible .entry _Z11gelu_kernelPfi(
	.param .u64 .ptr .align 1 _Z11gelu_kernelPfi_param_0,
	.param .u32 _Z11gelu_kernelPfi_param_1
)
{
	.reg .pred 	%p<4>;
	.reg .b32 	%r<6>;
	.reg .b32 	%f<31>;
	.reg .b64 	%rd<5>;

	ld.param.u64 	%rd2, [_Z11gelu_kernelPfi_param_0];
	ld.param.u32 	%r2, [_Z11gelu_kernelPfi_param_1];
	mov.u32 	%r3, %ctaid.x;
	mov.u32 	%r4, %ntid.x;
	mov.u32 	%r5, %tid.x;
	mad.lo.s32 	%r1, %r3, %r4, %r5;
	setp.ge.s32 	%p1, %r1, %r2;
	@%p1 bra 	$L__BB0_4;
	cvta.to.global.u64 	%rd3, %rd2;
	mul.wide.s32 	%rd4, %r1, 4;
	add.s64 	%rd1, %rd3, %rd4;
	ld.global.f32 	%f1, [%rd1];
	div.rn.f32 	%f2, %f1, 0f3FB504F3;
	abs.f32 	%f6, %f2;
	setp.ltu.f32 	%p2, %f6, 0f3F8060FE;
	setp.ge.f32 	%p3, %f6, 0f3F8060FE;
	mul.f32 	%f7, %f2, %f2;
	selp.f32 	%f8, %f6, %f7, %p3;
	selp.f32 	%f9, 0f38EB4C3A, 0f38B1E96A, %p3;
	selp.f32 	%f10, 0fBAAE005B, 0fBA574D20, %p3;
	fma.rn.f32 	%f11, %f9, %f8, %f10;
	selp.f32 	%f12, 0f3C09919F, 0f3BAAD5EA, %p3;
	fma.rn.f32 	%f13, %f11, %f8, %f12;
	selp.f32 	%f14, 0fBD24D99A, 0fBCDC1BE7, %p3;
	fma.rn.f32 	%f15, %f13, %f8, %f14;
	selp.f32 	%f16, 0f3E235519, 0f3DE718AF, %p3;
	fma.rn.f32 	%f17, %f15, %f8, %f16;
	selp.f32 	%f18, 0f3F69B4F9, 0fBEC093AC, %p3;
	fma.rn.f32 	%f19, %f17, %f8, %f18;
	selp.f32 	%f20, 0f3F210A14, 0f3E0375D3, %p3;
	fma.rn.f32 	%f21, %f19, %f8, %f20;
	neg.f32 	%f22, %f8;
	selp.f32 	%f23, %f22, %f2, %p3;
	fma.rn.f32 	%f30, %f21, %f23, %f23;
	@%p2 bra 	$L__BB0_3;
	ex2.approx.ftz.f32 	%f24, %f30;
	mov.f32 	%f25, 0f3F800000;
	sub.f32 	%f26, %f25, %f24;
	copysign.f32 	%f30, %f2, %f26;
$L__BB0_3:
	add.f32 	%f27, %f30, 0f3F800000;
	mul.f32 	%f28, %f1, 0f3F000000;
	mul.f32 	%f29, %f28, %f27;
	st.global.f32 	[%rd1], %f29;
$L__BB0_4:
	ret;

}


// ===== COMPILED SASS (sm_100) =====

	.target	sm_100

	.elftype	@"ET_EXEC"


//--------------------- .note.nv.tkinfo           --------------------------
	.section	.note.nv.tkinfo,"",@"SHT_NOTE"
	.sectionflags	@"SHF_NOTE_NV_TKINFO"
	.tkinfo
        /*0018*/ 	.word	0x00000002
        /*0030*/ 	.string	""
        /*0030*/ 	.string	"ptxas"
        /*0030*/ 	.string	"Cuda compilation tools, release 13.0, V13.0.88"
        /*0030*/ 	.string	"Build cuda_13.0.r13.0/compiler.36424714_0"
        /*0030*/ 	.string	"-arch sm_100 -m 64 "



//--------------------- .note.nv.cuinfo           --------------------------
	.section	.note.nv.cuinfo,"",@"SHT_NOTE"
	.sectionflags	@"SHF_NOTE_NV_CUINFO"
        /*0018*/ 	.short	0x0002
        /*001a*/ 	.short	0x0064
        /*001c*/ 	.short	0x0082
	.zero		2


//--------------------- .nv.info                  --------------------------
	.section	.nv.info,"",@"SHT_CUDA_INFO"
	.align	4


	//----- nvinfo : EIATTR_REGCOUNT
	.align		4
        /*0000*/ 	.byte	0x04, 0x2f
        /*0002*/ 	.short	(.L_1 - .L_0)
	.align		4
.L_0:
        /*0004*/ 	.word	index@(_Z11gelu_kernelPfi)
        /*0008*/ 	.word	0x0000000f


	//----- nvinfo : EIATTR_FRAME_SIZE
	.align		4
.L_1:
        /*000c*/ 	.byte	0x04, 0x11
        /*000e*/ 	.short	(.L_3 - .L_2)
	.align		4
.L_2:
        /*0010*/ 	.word	index@($__internal_0_$__cuda_sm3x_div_rn_noftz_f32_slowpath)
        /*0014*/ 	.word	0x00000000


	//----- nvinfo : EIATTR_FRAME_SIZE
	.align		4
.L_3:
        /*0018*/ 	.byte	0x04, 0x11
        /*001a*/ 	.short	(.L_5 - .L_4)
	.align		4
.L_4:
        /*001c*/ 	.word	index@(_Z11gelu_kernelPfi)
        /*0020*/ 	.word	0x00000000


	//----- nvinfo : EIATTR_MIN_STACK_SIZE
	.align		4
.L_5:
        /*0024*/ 	.byte	0x04, 0x12
        /*0026*/ 	.short	(.L_7 - .L_6)
	.align		4
.L_6:
        /*0028*/ 	.word	index@(_Z11gelu_kernelPfi)
        /*002c*/ 	.word	0x00000000
.L_7:


//--------------------- .nv.compat                --------------------------
	.section	.nv.compat,"",@"SHT_CUDA_COMPAT_INFO"
	.align	4
        /*0000*/ 	.byte	0x02, 0x09, 0x00, 0x00, 0x02, 0x02, 0x01, 0x00, 0x02, 0x05, 0x05, 0x00, 0x03, 0x07, 0x01, 0x01
        /*0010*/ 	.byte	0x02, 0x03, 0x00, 0x00, 0x02, 0x06, 0x01, 0x00, 0x04, 0x0b, 0x08, 0x00, 0x01, 0x00, 0x00, 0x00
        /*0020*/ 	.byte	0x00, 0x00, 0x00, 0x00


//--------------------- .nv.info._Z11gelu_kernelPfi --------------------------
	.section	.nv.info._Z11gelu_kernelPfi,"",@"SHT_CUDA_INFO"
	.sectionflags	@""
	.align	4


	//----- nvinfo : EIATTR_CUDA_API_VERSION
	.align		4
        /*0000*/ 	.byte	0x04, 0x37
        /*0002*/ 	.short	(.L_9 - .L_8)
.L_8:
        /*0004*/ 	.word	0x00000082


	//----- nvinfo : EIATTR_KPARAM_INFO
	.align		4
.L_9:
        /*0008*/ 	.byte	0x04, 0x17
        /*000a*/ 	.short	(.L_11 - .L_10)
.L_10:
        /*000c*/ 	.word	0x00000000
        /*0010*/ 	.short	0x0001
        /*0012*/ 	.short	0x0008
        /*0014*/ 	.byte	0x00, 0xf0, 0x11, 0x00


	//----- nvinfo : EIATTR_KPARAM_INFO
	.align		4
.L_11:
        /*0018*/ 	.byte	0x04, 0x17
        /*001a*/ 	.short	(.L_13 - .L_12)
.L_12:
        /*001c*/ 	.word	0x00000000
        /*0020*/ 	.short	0x0000
        /*0022*/ 	.short	0x0000
        /*0024*/ 	.byte	0x00, 0xf5, 0x21, 0x00


	//----- nvinfo : EIATTR_SPARSE_MMA_MASK
	.align		4
.L_13:
        /*0028*/ 	.byte	0x03, 0x50
        /*002a*/ 	.short	0x0000


	//----- nvinfo : EIATTR_MAXREG_COUNT
	.align		4
        /*002c*/ 	.byte	0x03, 0x1b
        /*002e*/ 	.short	0x00ff


	//----- nvinfo : EIATTR_MERCURY_ISA_VERSION
	.align		4
        /*0030*/ 	.byte	0x03, 0x5f
        /*0032*/ 	.short	0x0101


	//----- nvinfo : EIATTR_VRC_CTA_INIT_COUNT
	.align		4
        /*0034*/ 	.byte	0x02, 0x4a
	.zero		1
	.zero		1


	//----- nvinfo : EIATTR_EXIT_INSTR_OFFSETS
	.align		4
        /*0038*/ 	.byte	0x04, 0x1c
        /*003a*/ 	.short	(.L_15 - .L_14)


	//   ....[0]....
.L_14:
        /*003c*/ 	.word	0x00000070


	//   ....[1]....
        /*0040*/ 	.word	0x00000390


	//----- nvinfo : EIATTR_CRS_STACK_SIZE
	.align		4
.L_15:
        /*0044*/ 	.byte	0x04, 0x1e
        /*0046*/ 	.short	(.L_17 - .L_16)
.L_16:
        /*0048*/ 	.word	0x00000000


	//----- nvinfo : EIATTR_CBANK_PARAM_SIZE
	.align		4
.L_17:
        /*004c*/ 	.byte	0x03, 0x19
        /*004e*/ 	.short	0x000c


	//----- nvinfo : EIATTR_PARAM_CBANK
	.align		4
        /*0050*/ 	.byte	0x04, 0x0a
        /*0052*/ 	.short	(.L_19 - .L_18)
	.align		4
.L_18:
        /*0054*/ 	.word	index@(.nv.constant0._Z11gelu_kernelPfi)
        /*0058*/ 	.short	0x0380
        /*005a*/ 	.short	0x000c


	//----- nvinfo : EIATTR_SW_WAR
	.align		4
.L_19:
        /*005c*/ 	.byte	0x04, 0x36
        /*005e*/ 	.short	(.L_21 - .L_20)
.L_20:
        /*0060*/ 	.word	0x00000008
.L_21:


//--------------------- .nv.callgraph             --------------------------
	.section	.nv.callgraph,"",@"SHT_CUDA_CALLGRAPH"
	.align	4
	.sectionentsize	8
	.align		4
        /*0000*/ 	.word	0x00000000
	.align		4
        /*0004*/ 	.word	0xffffffff
	.align		4
        /*0008*/ 	.word	0x00000000
	.align		4
        /*000c*/ 	.word	0xfffffffe
	.align		4
        /*0010*/ 	.word	0x00000000
	.align		4
        /*0014*/ 	.word	0xfffffffd
	.align		4
        /*0018*/ 	.word	0x00000000
	.align		4
        /*001c*/ 	.word	0xfffffffc


//--------------------- .text._Z11gelu_kernelPfi  --------------------------
	.section	.text._Z11gelu_kernelPfi,"ax",@progbits
	.align	128
        .global         _Z11gelu_kernelPfi
        .type           _Z11gelu_kernelPfi,@function
        .size           _Z11gelu_kernelPfi,(.L_x_15 - _Z11gelu_kernelPfi)
        .other          _Z11gelu_kernelPfi,@"STO_CUDA_ENTRY STV_DEFAULT"
_Z11gelu_kernelPfi:
.text._Z11gelu_kernelPfi:
[----:B------:R-:W-:Y:S01]  /*0000*/  LDC R1, c[0x0][0x37c] ;  /* 0x0000df00ff017b82 */ /* 0x000fe20000000800 */
[----:B------:R-:W0:Y:S07]  /*0010*/  S2R R0, SR_TID.X ;  /* 0x0000000000007919 */ /* 0x000e2e0000002100 */
[----:B------:R-:W0:Y:S01]  /*0020*/  S2UR UR4, SR_CTAID.X ;  /* 0x00000000000479c3 */ /* 0x000e220000002500 */
[----:B------:R-:W1:Y:S07]  /*0030*/  LDCU UR5, c[0x0][0x388] ;  /* 0x00007100ff0577ac */ /* 0x000e6e0008000800 */
[----:B------:R-:W0:Y:S02]  /*0040*/  LDC R3, c[0x0][0x360] ;  /* 0x0000d800ff037b82 */ /* 0x000e240000000800 */
[----:B0-----:R-:W-:-:S05]  /*0050*/  IMAD R3, R3, UR4, R0 ;  /* 0x0000000403037c24 */ /* 0x001fca000f8e0200 */
[----:B-1----:R-:W-:-:S13]  /*0060*/  ISETP.GE.AND P0, PT, R3, UR5, PT ;  /* 0x0000000503007c0c */ /* 0x002fda000bf06270 */
[----:B------:R-:W-:Y:S05]  /*0070*/  @P0 EXIT ;  /* 0x000000000000094d */ /* 0x000fea0003800000 */
[----:B------:R-:W0:Y:S01]  /*0080*/  LDC.64 R4, c[0x0][0x380] ;  /* 0x0000e000ff047b82 */ /* 0x000e220000000a00 */
[----:B------:R-:W1:Y:S01]  /*0090*/  LDCU.64 UR4, c[0x0][0x358] ;  /* 0x00006b00ff0477ac */ /* 0x000e620008000a00 */
[----:B0-----:R-:W-:-:S05]  /*00a0*/  IMAD.WIDE R4, R3, 0x4, R4 ;  /* 0x0000000403047825 */ /* 0x001fca00078e0204 */
[----:B-1----:R-:W2:Y:S01]  /*00b0*/  LDG.E R0, desc[UR4][R4.64] ;  /* 0x0000000404007981 */ /* 0x002ea2000c1e1900 */
[----:B------:R-:W-:Y:S01]  /*00c0*/  IMAD.MOV.U32 R3, RZ, RZ, 0x3f3504f3 ;  /* 0x3f3504f3ff037424 */ /* 0x000fe200078e00ff */
[----:B------:R-:W-:Y:S01]  /*00d0*/  BSSY.RECONVERGENT B1, `(.L_x_0) ;  /* 0x000000b000017945 */ /* 0x000fe20003800200 */
[----:B------:R-:W-:-:S04]  /*00e0*/  IMAD.MOV.U32 R2, RZ, RZ, 0x3fb504f3 ;  /* 0x3fb504f3ff027424 */ /* 0x000fc800078e00ff */
[----:B------:R-:W-:-:S04]  /*00f0*/  FFMA R2, R3, -R2, 1 ;  /* 0x3f80000003027423 */ /* 0x000fc80000000802 */
[----:B------:R-:W-:Y:S01]  /*0100*/  FFMA R3, R2, R3, 0.70710676908493041992 ;  /* 0x3f3504f302037423 */ /* 0x000fe20000000003 */
[----:B--2---:R-:W0:Y:S03]  /*0110*/  FCHK P0, R0, 1.4142135381698608398 ;  /* 0x3fb504f300007902 */ /* 0x004e260000000000 */
[----:B------:R-:W-:-:S04]  /*0120*/  FFMA R2, R0, R3, RZ ;  /* 0x0000000300027223 */ /* 0x000fc800000000ff */
[----:B------:R-:W-:-:S04]  /*0130*/  FFMA R6, R2, -1.4142135381698608398, R0 ;  /* 0xbfb504f302067823 */ /* 0x000fc80000000000 */
[----:B------:R-:W-:Y:S01]  /*0140*/  FFMA R2, R3, R6, R2 ;  /* 0x0000000603027223 */ /* 0x000fe20000000002 */
[----:B0-----:R-:W-:Y:S06]  /*0150*/  @!P0 BRA `(.L_x_1) ;  /* 0x0000000000088947 */ /* 0x001fec0003800000 */
[----:B------:R-:W-:-:S07]  /*0160*/  MOV R6, 0x180 ;  /* 0x0000018000067802 */ /* 0x000fce0000000f00 */
[----:B------:R-:W-:Y:S05]  /*0170*/  CALL.REL.NOINC `($__internal_0_$__cuda_sm3x_div_rn_noftz_f32_slowpath) ;  /* 0x0000000000887944 */ /* 0x000fea0003c00000 */
.L_x_1:
[----:B------:R-:W-:Y:S05]  /*0180*/  BSYNC.RECONVERGENT B1 ;  /* 0x0000000000017941 */ /* 0x000fea0003800200 */
.L_x_0:
[----:B------:R-:W-:Y:S02]  /*0190*/  HFMA2 R7, -RZ, RZ, 1.0087890625, -0.000686168670654296875 ;  /* 0x3c09919fff077431 */ /* 0x000fe400000001ff */
[C---:B------:R-:W-:Y:S01]  /*01a0*/  FMUL R3, R2.reuse, R2 ;  /* 0x0000000202037220 */ /* 0x040fe20000400000 */
[----:B------:R-:W-:Y:S01]  /*01b0*/  IMAD.MOV.U32 R6, RZ, RZ, 0x38eb4c3a ;  /* 0x38eb4c3aff067424 */ /* 0x000fe200078e00ff */
[C---:B------:R-:W-:Y:S01]  /*01c0*/  FSETP.GE.AND P0, PT, |R2|.reuse, 1.0029599666595458984, PT ;  /* 0x3f8060fe0200780b */ /* 0x040fe20003f06200 */
[----:B------:R-:W-:Y:S02]  /*01d0*/  IMAD.MOV.U32 R8, RZ, RZ, 0x3aae005b ;  /* 0x3aae005bff087424 */ /* 0x000fe400078e00ff */
[----:B------:R-:W-:Y:S01]  /*01e0*/  IMAD.MOV.U32 R9, RZ, RZ, 0x3d24d99a ;  /* 0x3d24d99aff097424 */ /* 0x000fe200078e00ff */
[----:B------:R-:W-:Y:S01]  /*01f0*/  FSEL R3, |R2|, R3, P0 ;  /* 0x0000000302037208 */ /* 0x000fe20000000200 */
[----:B------:R-:W-:Y:S01]  /*0200*/  IMAD.MOV.U32 R10, RZ, RZ, 0x3f69b4f9 ;  /* 0x3f69b4f9ff0a7424 */ /* 0x000fe200078e00ff */
[----:B------:R-:W-:-:S02]  /*0210*/  FSEL R6, R6, 8.4834944573231041431e-05, P0 ;  /* 0x38b1e96a06067808 */ /* 0x000fc40000000000 */
[----:B------:R-:W-:Y:S02]  /*0220*/  FSEL R8, -R8, -0.00082130916416645050049, P0 ;  /* 0xba574d2008087808 */ /* 0x000fe40000000100 */
[----:B------:R-:W-:Y:S02]  /*0230*/  FSEL R7, R7, 0.0052134888246655464172, P0 ;  /* 0x3baad5ea07077808 */ /* 0x000fe40000000000 */
[----:B------:R-:W-:Y:S01]  /*0240*/  FSEL R9, -R9, -0.026868773624300956726, P0 ;  /* 0xbcdc1be709097808 */ /* 0x000fe20000000100 */
[----:B------:R-:W-:Y:S01]  /*0250*/  FFMA R6, R3, R6, R8 ;  /* 0x0000000603067223 */ /* 0x000fe20000000008 */
[----:B------:R-:W-:-:S03]  /*0260*/  IMAD.MOV.U32 R8, RZ, RZ, 0x3e235519 ;  /* 0x3e235519ff087424 */ /* 0x000fc600078e00ff */
[C---:B------:R-:W-:Y:S02]  /*0270*/  FFMA R6, R3.reuse, R6, R7 ;  /* 0x0000000603067223 */ /* 0x040fe40000000007 */
[----:B------:R-:W-:Y:S01]  /*0280*/  FSEL R7, R8, 0.11284004896879196167, P0 ;  /* 0x3de718af08077808 */ /* 0x000fe20000000000 */
[----:B------:R-:W-:Y:S02]  /*0290*/  IMAD.MOV.U32 R8, RZ, RZ, 0x3f210a14 ;  /* 0x3f210a14ff087424 */ /* 0x000fe400078e00ff */
[----:B------:R-:W-:Y:S01]  /*02a0*/  FFMA R6, R3, R6, R9 ;  /* 0x0000000603067223 */ /* 0x000fe20000000009 */
[----:B------:R-:W-:-:S03]  /*02b0*/  FSEL R9, R10, -0.37612664699554443359, P0 ;  /* 0xbec093ac0a097808 */ /* 0x000fc60000000000 */
[----:B------:R-:W-:Y:S01]  /*02c0*/  FFMA R6, R3, R6, R7 ;  /* 0x0000000603067223 */ /* 0x000fe20000000007 */
[----:B------:R-:W-:-:S03]  /*02d0*/  FSEL R7, R8, 0.12837915122509002686, P0 ;  /* 0x3e0375d308077808 */ /* 0x000fc60000000000 */
[C---:B------:R-:W-:Y:S01]  /*02e0*/  FFMA R6, R3.reuse, R6, R9 ;  /* 0x0000000603067223 */ /* 0x040fe20000000009 */
[----:B------:R-:W-:-:S03]  /*02f0*/  FSEL R9, -R3, R2, P0 ;  /* 0x0000000203097208 */ /* 0x000fc60000000100 */
[----:B------:R-:W-:-:S04]  /*0300*/  FFMA R6, R3, R6, R7 ;  /* 0x0000000603067223 */ /* 0x000fc80000000007 */
[----:B------:R-:W-:-:S04]  /*0310*/  FFMA R6, R6, R9, R9 ;  /* 0x0000000906067223 */ /* 0x000fc80000000009 */
[----:B------:R-:W0:Y:S02]  /*0320*/  @P0 MUFU.EX2 R3, R6 ;  /* 0x0000000600030308 */ /* 0x000e240000000800 */
[----:B0-----:R-:W-:-:S05]  /*0330*/  @P0 FADD R3, -R3, 1 ;  /* 0x3f80000003030421 */ /* 0x001fca0000000100 */
[----:B------:R-:W-:Y:S01]  /*0340*/  @P0 LOP3.LUT R6, R3, 0x80000000, R2, 0xb8, !PT ;  /* 0x8000000003060812 */ /* 0x000fe200078eb802 */
[----:B------:R-:W-:-:S04]  /*0350*/  FMUL R3, R0, 0.5 ;  /* 0x3f00000000037820 */ /* 0x000fc80000400000 */
[----:B------:R-:W-:-:S04]  /*0360*/  FADD R0, R6, 1 ;  /* 0x3f80000006007421 */ /* 0x000fc80000000000 */
[----:B------:R-:W-:-:S05]  /*0370*/  FMUL R3, R0, R3 ;  /* 0x0000000300037220 */ /* 0x000fca0000400000 */
[----:B------:R-:W-:Y:S01]  /*0380*/  STG.E desc[UR4][R4.64], R3 ;  /* 0x0000000304007986 */ /* 0x000fe2000c101904 */
[----:B------:R-:W-:Y:S05]  /*0390*/  EXIT ;  /* 0x000000000000794d */ /* 0x000fea0003800000 */
        .weak           $__internal_0_$__cuda_sm3x_div_rn_noftz_f32_slowpath
        .type           $__internal_0_$__cuda_sm3x_div_rn_noftz_f32_slowpath,@function
        .size           $__internal_0_$__cuda_sm3x_div_rn_noftz_f32_slowpath,(.L_x_15 - $__internal_0_$__cuda_sm3x_div_rn_noftz_f32_slowpath)
$__internal_0_$__cuda_sm3x_div_rn_noftz_f32_slowpath:
[--C-:B------:R-:W-:Y:S01]  /*03a0*/  SHF.R.U32.HI R2, RZ, 0x17, R0.reuse ;  /* 0x00000017ff027819 */ /* 0x100fe20000011600 */
[----:B------:R-:W-:Y:S04]  /*03b0*/  BSSY.RECONVERGENT B0, `(.L_x_2) ;  /* 0x000005b000007945 */ /* 0x000fe80003800200 */
[----:B------:R-:W-:Y:S01]  /*03c0*/  BSSY.RELIABLE B2, `(.L_x_3) ;  /* 0x000001a000027945 */ /* 0x000fe20003800100 */
[----:B------:R-:W-:Y:S01]  /*03d0*/  IMAD.MOV.U32 R3, RZ, RZ, R0 ;  /* 0x000000ffff037224 */ /* 0x000fe200078e0000 */
[----:B------:R-:W-:-:S04]  /*03e0*/  LOP3.LUT R2, R2, 0xff, RZ, 0xc0, !PT ;  /* 0x000000ff02027812 */ /* 0x000fc800078ec0ff */
[----:B------:R-:W-:-:S04]  /*03f0*/  IADD3 R9, PT, PT, R2, -0x1, RZ ;  /* 0xffffffff02097810 */ /* 0x000fc80007ffe0ff */
[----:B------:R-:W-:-:S13]  /*0400*/  ISETP.GT.U32.OR P0, PT, R9, 0xfd, !PT ;  /* 0x000000fd0900780c */ /* 0x000fda0007f04470 */
[----:B------:R-:W-:Y:S01]  /*0410*/  @!P0 IMAD.MOV.U32 R7, RZ, RZ, RZ ;  /* 0x000000ffff078224 */ /* 0x000fe200078e00ff */
[----:B------:R-:W-:Y:S06]  /*0420*/  @!P0 BRA `(.L_x_4) ;  /* 0x00000000004c8947 */ /* 0x000fec0003800000 */
[----:B------:R-:W-:-:S13]  /*0430*/  FSETP.GTU.FTZ.AND P0, PT, |R0|, +INF , PT ;  /* 0x7f8000000000780b */ /* 0x000fda0003f1c200 */
[----:B------:R-:W-:Y:S05]  /*0440*/  @P0 BREAK.RELIABLE B2 ;  /* 0x0000000000020942 */ /* 0x000fea0003800100 */
[----:B------:R-:W-:Y:S05]  /*0450*/  @P0 BRA `(.L_x_5) ;  /* 0x00000004003c0947 */ /* 0x000fea0003800000 */
[----:B------:R-:W-:-:S05]  /*0460*/  IMAD.MOV.U32 R8, RZ, RZ, 0x3fb504f3 ;  /* 0x3fb504f3ff087424 */ /* 0x000fca00078e00ff */
[----:B------:R-:W-:-:S13]  /*0470*/  LOP3.LUT P0, RZ, R8, 0x7fffffff, R3, 0xc8, !PT ;  /* 0x7fffffff08ff7812 */ /* 0x000fda000780c803 */
[----:B------:R-:W-:Y:S05]  /*0480*/  @!P0 BREAK.RELIABLE B2 ;  /* 0x0000000000028942 */ /* 0x000fea0003800100 */
[----:B------:R-:W-:Y:S05]  /*0490*/  @!P0 BRA `(.L_x_6) ;  /* 0x0000000400248947 */ /* 0x000fea0003800000 */
[----:B------:R-:W-:-:S13]  /*04a0*/  LOP3.LUT P0, RZ, R3, 0x7fffffff, RZ, 0xc0, !PT ;  /* 0x7fffffff03ff7812 */ /* 0x000fda000780c0ff */
[----:B------:R-:W-:Y:S05]  /*04b0*/  @!P0 BREAK.RELIABLE B2 ;  /* 0x0000000000028942 */ /* 0x000fea0003800100 */
[----:B------:R-:W-:Y:S05]  /*04c0*/  @!P0 BRA `(.L_x_7) ;  /* 0x0000000400108947 */ /* 0x000fea0003800000 */
[----:B------:R-:W-:Y:S02]  /*04d0*/  FSETP.NEU.FTZ.AND P0, PT, |R0|, +INF , PT ;  /* 0x7f8000000000780b */ /* 0x000fe40003f1d200 */
[----:B------:R-:W-:-:S04]  /*04e0*/  LOP3.LUT P1, RZ, R8, 0x7fffffff, RZ, 0xc0, !PT ;  /* 0x7fffffff08ff7812 */ /* 0x000fc8000782c0ff */
[----:B------:R-:W-:-:S13]  /*04f0*/  PLOP3.LUT P0, PT, P0, P1, PT, 0x2f, 0xf2 ;  /* 0x0000000000f2781c */ /* 0x000fda0000702577 */
[----:B------:R-:W-:Y:S05]  /*0500*/  @P0 BREAK.RELIABLE B2 ;  /* 0x0000000000020942 */ /* 0x000fea0003800100 */
[----:B------:R-:W-:Y:S05]  /*0510*/  @P0 BRA `(.L_x_8) ;  /* 0x0000000000f00947 */ /* 0x000fea0003800000 */
[----:B------:R-:W-:-:S13]  /*0520*/  ISETP.GE.AND P0, PT, R9, RZ, PT ;  /* 0x000000ff0900720c */ /* 0x000fda0003f06270 */
[----:B------:R-:W-:Y:S01]  /*0530*/  @P0 MOV R7, RZ ;  /* 0x000000ff00070202 */ /* 0x000fe20000000f00 */
[----:B------:R-:W-:Y:S01]  /*0540*/  @!P0 FFMA R3, R0, 1.84467440737095516160e+19, RZ ;  /* 0x5f80000000038823 */ /* 0x000fe200000000ff */
[----:B------:R-:W-:-:S07]  /*0550*/  @!P0 IMAD.MOV.U32 R7, RZ, RZ, -0x40 ;  /* 0xffffffc0ff078424 */ /* 0x000fce00078e00ff */
.L_x_4:
[----:B------:R-:W-:Y:S05]  /*0560*/  BSYNC.RELIABLE B2 ;  /* 0x0000000000027941 */ /* 0x000fea0003800100 */
.L_x_3:
[----:B------:R-:W-:Y:S01]  /*0570*/  UMOV UR6, 0x3fb504f3 ;  /* 0x3fb504f300067882 */ /* 0x000fe20000000000 */
[----:B------:R-:W-:Y:S01]  /*0580*/  VIADD R8, R2, 0xffffff81 ;  /* 0xffffff8102087836 */ /* 0x000fe20000000000 */
[----:B------:R-:W0:Y:S01]  /*0590*/  MUFU.RCP R9, UR6 ;  /* 0x0000000600097d08 */ /* 0x000e220008001000 */
[----:B------:R-:W-:Y:S01]  /*05a0*/  FADD.FTZ R11, -RZ, -UR6 ;  /* 0x80000006ff0b7e21 */ /* 0x000fe20008010100 */
[----:B------:R-:W-:Y:S01]  /*05b0*/  BSSY.RECONVERGENT B2, `(.L_x_9) ;  /* 0x0000031000027945 */ /* 0x000fe20003800200 */
[C---:B------:R-:W-:Y:S02]  /*05c0*/  IMAD R2, R8.reuse, -0x800000, R3 ;  /* 0xff80000008027824 */ /* 0x040fe400078e0203 */
[----:B------:R-:W-:Y:S02]  /*05d0*/  IMAD.IADD R7, R8, 0x1, R7 ;  /* 0x0000000108077824 */ /* 0x000fe400078e0207 */
[----:B0-----:R-:W-:-:S04]  /*05e0*/  FFMA R10, R9, R11, 1 ;  /* 0x3f800000090a7423 */ /* 0x001fc8000000000b */
[----:B------:R-:W-:-:S04]  /*05f0*/  FFMA R9, R9, R10, R9 ;  /* 0x0000000a09097223 */ /* 0x000fc80000000009 */
[----:B------:R-:W-:-:S04]  /*0600*/  FFMA R10, R2, R9, RZ ;  /* 0x00000009020a7223 */ /* 0x000fc800000000ff */
[----:B------:R-:W-:-:S04]  /*0610*/  FFMA R3, R11, R10, R2 ;  /* 0x0000000a0b037223 */ /* 0x000fc80000000002 */
[----:B------:R-:W-:-:S04]  /*0620*/  FFMA R10, R9, R3, R10 ;  /* 0x00000003090a7223 */ /* 0x000fc8000000000a */
[----:B------:R-:W-:-:S04]  /*0630*/  FFMA R11, R11, R10, R2 ;  /* 0x0000000a0b0b7223 */ /* 0x000fc80000000002 */
[----:B------:R-:W-:-:S05]  /*0640*/  FFMA R2, R9, R11, R10 ;  /* 0x0000000b09027223 */ /* 0x000fca000000000a */
[----:B------:R-:W-:-:S04]  /*0650*/  SHF.R.U32.HI R3, RZ, 0x17, R2 ;  /* 0x00000017ff037819 */ /* 0x000fc80000011602 */
[----:B------:R-:W-:-:S04]  /*0660*/  LOP3.LUT R3, R3, 0xff, RZ, 0xc0, !PT ;  /* 0x000000ff03037812 */ /* 0x000fc800078ec0ff */
[----:B------:R-:W-:-:S05]  /*0670*/  IADD3 R12, PT, PT, R3, R7, RZ ;  /* 0x00000007030c7210 */ /* 0x000fca0007ffe0ff */
[----:B------:R-:W-:-:S05]  /*0680*/  VIADD R3, R12, 0xffffffff ;  /* 0xffffffff0c037836 */ /* 0x000fca0000000000 */
[----:B------:R-:W-:-:S13]  /*0690*/  ISETP.GE.U32.AND P0, PT, R3, 0xfe, PT ;  /* 0x000000fe0300780c */ /* 0x000fda0003f06070 */
[----:B------:R-:W-:Y:S05]  /*06a0*/  @!P0 BRA `(.L_x_10) ;  /* 0x0000000000808947 */ /* 0x000fea0003800000 */
[----:B------:R-:W-:-:S13]  /*06b0*/  ISETP.GT.AND P0, PT, R12, 0xfe, PT ;  /* 0x000000fe0c00780c */ /* 0x000fda0003f04270 */
[----:B------:R-:W-:Y:S05]  /*06c0*/  @P0 BRA `(.L_x_11) ;  /* 0x00000000006c0947 */ /* 0x000fea0003800000 */
[----:B------:R-:W-:-:S13]  /*06d0*/  ISETP.GE.AND P0, PT, R12, 0x1, PT ;  /* 0x000000010c00780c */ /* 0x000fda0003f06270 */
[----:B------:R-:W-:Y:S05]  /*06e0*/  @P0 BRA `(.L_x_12) ;  /* 0x0000000000740947 */ /* 0x000fea0003800000 */
[----:B------:R-:W-:Y:S02]  /*06f0*/  ISETP.GE.AND P0, PT, R12, -0x18, PT ;  /* 0xffffffe80c00780c */ /* 0x000fe40003f06270 */
[----:B------:R-:W-:-:S11]  /*0700*/  LOP3.LUT R2, R2, 0x80000000, RZ, 0xc0, !PT ;  /* 0x8000000002027812 */ /* 0x000fd600078ec0ff */
[----:B------:R-:W-:Y:S05]  /*0710*/  @!P0 BRA `(.L_x_12) ;  /* 0x0000000000688947 */ /* 0x000fea0003800000 */
[CCC-:B------:R-:W-:Y:S01]  /*0720*/  FFMA.RZ R3, R9.reuse, R11.reuse, R10.reuse ;  /* 0x0000000b09037223 */ /* 0x1c0fe2000000c00a */
[-CC-:B------:R-:W-:Y:S01]  /*0730*/  FFMA.RM R8, R9, R11.reuse, R10.reuse ;  /* 0x0000000b09087223 */ /* 0x180fe2000000400a */
[C---:B------:R-:W-:Y:S02]  /*0740*/  ISETP.NE.AND P2, PT, R12.reuse, RZ, PT ;  /* 0x000000ff0c00720c */ /* 0x040fe40003f45270 */
[C---:B------:R-:W-:Y:S02]  /*0750*/  ISETP.NE.AND P1, PT, R12.reuse, RZ, PT ;  /* 0x000000ff0c00720c */ /* 0x040fe40003f25270 */
[----:B------:R-:W-:Y:S01]  /*0760*/  LOP3.LUT R7, R3, 0x7fffff, RZ, 0xc0, !PT ;  /* 0x007fffff03077812 */ /* 0x000fe200078ec0ff */
[----:B------:R-:W-:Y:S01]  /*0770*/  FFMA.RP R3, R9, R11, R10 ;  /* 0x0000000b09037223 */ /* 0x000fe2000000800a */
[----:B------:R-:W-:Y:S02]  /*0780*/  VIADD R10, R12, 0x20 ;  /* 0x000000200c0a7836 */ /* 0x000fe40000000000 */
[----:B------:R-:W-:Y:S01]  /*0790*/  LOP3.LUT R7, R7, 0x800000, RZ, 0xfc, !PT ;  /* 0x0080000007077812 */ /* 0x000fe200078efcff */
[----:B------:R-:W-:Y:S01]  /*07a0*/  IMAD.MOV R9, RZ, RZ, -R12 ;  /* 0x000000ffff097224 */ /* 0x000fe200078e0a0c */
[----:B------:R-:W-:-:S02]  /*07b0*/  FSETP.NEU.FTZ.AND P0, PT, R3, R8, PT ;  /* 0x000000080300720b */ /* 0x000fc40003f1d000 */
[----:B------:R-:W-:Y:S02]  /*07c0*/  SHF.L.U32 R10, R7, R10, RZ ;  /* 0x0000000a070a7219 */ /* 0x000fe400000006ff */
[----:B------:R-:W-:Y:S02]  /*07d0*/  SEL R8, R9, RZ, P2 ;  /* 0x000000ff09087207 */ /* 0x000fe40001000000 */
[----:B------:R-:W-:Y:S02]  /*07e0*/  ISETP.NE.AND P1, PT, R10, RZ, P1 ;  /* 0x000000ff0a00720c */ /* 0x000fe40000f25270 */
[----:B------:R-:W-:Y:S02]  /*07f0*/  SHF.R.U32.HI R8, RZ, R8, R7 ;  /* 0x00000008ff087219 */ /* 0x000fe40000011607 */
[----:B------:R-:W-:Y:S02]  /*0800*/  PLOP3.LUT P0, PT, P0, P1, PT, 0xf8, 0x8f ;  /* 0x00000000008f781c */ /* 0x000fe40000703f70 */
[----:B------:R-:W-:-:S02]  /*0810*/  SHF.R.U32.HI R10, RZ, 0x1, R8 ;  /* 0x00000001ff0a7819 */ /* 0x000fc40000011608 */
[----:B------:R-:W-:-:S04]  /*0820*/  SEL R3, RZ, 0x1, !P0 ;  /* 0x00000001ff037807 */ /* 0x000fc80004000000 */
[----:B------:R-:W-:-:S04]  /*0830*/  LOP3.LUT R3, R3, 0x1, R10, 0xf8, !PT ;  /* 0x0000000103037812 */ /* 0x000fc800078ef80a */
[----:B------:R-:W-:-:S04]  /*0840*/  LOP3.LUT R3, R3, R8, RZ, 0xc0, !PT ;  /* 0x0000000803037212 */ /* 0x000fc800078ec0ff */
[----:B------:R-:W-:-:S04]  /*0850*/  IADD3 R3, PT, PT, R10, R3, RZ ;  /* 0x000000030a037210 */ /* 0x000fc80007ffe0ff */
[----:B------:R-:W-:Y:S01]  /*0860*/  LOP3.LUT R2, R3, R2, RZ, 0xfc, !PT ;  /* 0x0000000203027212 */ /* 0x000fe200078efcff */
[----:B------:R-:W-:Y:S06]  /*0870*/  BRA `(.L_x_12) ;  /* 0x0000000000107947 */ /* 0x000fec0003800000 */
.L_x_11:
[----:B------:R-:W-:-:S04]  /*0880*/  LOP3.LUT R2, R2, 0x80000000, RZ, 0xc0, !PT ;  /* 0x8000000002027812 */ /* 0x000fc800078ec0ff */
[----:B------:R-:W-:Y:S01]  /*0890*/  LOP3.LUT R2, R2, 0x7f800000, RZ, 0xfc, !PT ;  /* 0x7f80000002027812 */ /* 0x000fe200078efcff */
[----:B------:R-:W-:Y:S06]  /*08a0*/  BRA `(.L_x_12) ;  /* 0x0000000000047947 */ /* 0x000fec0003800000 */
.L_x_10:
[----:B------:R-:W-:-:S07]  /*08b0*/  IMAD R2, R7, 0x800000, R2 ;  /* 0x0080000007027824 */ /* 0x000fce00078e0202 */
.L_x_12:
[----:B------:R-:W-:Y:S05]  /*08c0*/  BSYNC.RECONVERGENT B2 ;  /* 0x0000000000027941 */ /* 0x000fea0003800200 */
.L_x_9:
[----:B------:R-:W-:Y:S05]  /*08d0*/  BRA `(.L_x_13) ;  /* 0x0000000000207947 */ /* 0x000fea0003800000 */
.L_x_8:
[----:B------:R-:W-:-:S04]  /*08e0*/  LOP3.LUT R2, R8, 0x80000000, R3, 0x48, !PT ;  /* 0x8000000008027812 */ /* 0x000fc800078e4803 */
[----:B------:R-:W-:Y:S01]  /*08f0*/  LOP3.LUT R2, R2, 0x7f800000, RZ, 0xfc, !PT ;  /* 0x7f80000002027812 */ /* 0x000fe200078efcff */
[----:B------:R-:W-:Y:S06]  /*0900*/  BRA `(.L_x_13) ;  /* 0x0000000000147947 */ /* 0x000fec0003800000 */
.L_x_7:
[----:B------:R-:W-:Y:S01]  /*0910*/  LOP3.LUT R2, R8, 0x80000000, R3, 0x48, !PT ;  /* 0x8000000008027812 */ /* 0x000fe200078e4803 */
[----:B------:R-:W-:Y:S06]  /*0920*/  BRA `(.L_x_13) ;  /* 0x00000000000c7947 */ /* 0x000fec0003800000 */
.L_x_6:
[----:B------:R-:W0:Y:S01]  /*0930*/  MUFU.RSQ R2, -QNAN ;  /* 0xffc0000000027908 */ /* 0x000e220000001400 */
[----:B------:R-:W-:Y:S05]  /*0940*/  BRA `(.L_x_13) ;  /* 0x0000000000047947 */ /* 0x000fea0003800000 */
.L_x_5:
[----:B------:R-:W-:-:S07]  /*0950*/  FADD.FTZ R2, R0, 1.4142135381698608398 ;  /* 0x3fb504f300027421 */ /* 0x000fce0000010000 */
.L_x_13:
[----:B------:R-:W-:Y:S05]  /*0960*/  BSYNC.RECONVERGENT B0 ;  /* 0x0000000000007941 */ /* 0x000fea0003800200 */
.L_x_2:
[----:B------:R-:W-:-:S04]  /*0970*/  IMAD.MOV.U32 R7, RZ, RZ, 0x0 ;  /* 0x00000000ff077424 */ /* 0x000fc800078e00ff */
[----:B0-----:R-:W-:Y:S05]  /*0980*/  RET.REL.NODEC R6 `(_Z11gelu_kernelPfi) ;  /* 0xfffffff4069c7950 */ /* 0x001fea0003c3ffff */
.L_x_14:
[----:B------:R-:W-:-:S00]  /*0990*/  BRA `(.L_x_14) ;  /* 0xfffffffc00fc7947 */ /* 0x000fc0000383ffff */
[----:B------:R-:W-:-:S00]  /*09a0*/  NOP ;  /* 0x0000000000007918 */ /* 0x000fc00000000000 */
        /* <DEDUP_REMOVED lines=13> */
.L_x_15:


//--------------------- .nv.shared.reserved.0     --------------------------
	.section	.nv.shared.reserved.0,"aw",@nobits
	.weak		__nv_reservedSMEM_offset_0_alias
	.size		__nv_reservedSMEM_offset_0_alias, 0, 64
	.other		__nv_reservedSMEM_offset_0_alias,@"STO_CUDA_RESERVED_SHARED STV_DEFAULT"
__nv_reservedSMEM_offset_0_alias:
	.zero		0
	.zero		64


//--------------------- .nv.constant0._Z11gelu_kernelPfi --------------------------
	.section	.nv.constant0._Z11gelu_kernelPfi,"a",@progbits
	.sectionflags	@""
	.align	4
.nv.constant0._Z11gelu_kernelPfi:
	.zero		908


//--------------------- SYMBOLS --------------------------

	.type		.nv.reservedSmem.offset0,@object
	.size		.nv.reservedSmem.offset0,0x4
